	.headerflags	@"EF_CUDA_TEXMODE_UNIFIED EF_CUDA_64BIT_ADDRESS EF_CUDA_ACCELERATORS EF_CUDA_SM90 EF_CUDA_VIRTUAL_SM(EF_CUDA_SM90)"
	.elftype	@"ET_EXEC"


//--------------------- .nv.info                  --------------------------
	.section	.nv.info,"",@"SHT_CUDA_INFO"
	.align	4


	//----- nvinfo : EIATTR_REGCOUNT
	.align		4
        /*0000*/ 	.byte	0x04, 0x2f
        /*0002*/ 	.short	(.L_3 - .L_2)
	.align		4
.L_2:
        /*0004*/ 	.word	index@(triton_poi_fused__native_batch_norm_legit_no_training_relu_10)
        /*0008*/ 	.word	0x00000012


	//----- nvinfo : EIATTR_MIN_STACK_SIZE
	.align		4
.L_3:
        /*000c*/ 	.byte	0x04, 0x12
        /*000e*/ 	.short	(.L_5 - .L_4)
	.align		4
.L_4:
        /*0010*/ 	.word	index@(triton_poi_fused__native_batch_norm_legit_no_training_relu_10)
        /*0014*/ 	.word	0x00000000


	//----- nvinfo : EIATTR_FRAME_SIZE
	.align		4
.L_5:
        /*0018*/ 	.byte	0x04, 0x11
        /*001a*/ 	.short	(.L_7 - .L_6)
	.align		4
.L_6:
        /*001c*/ 	.word	index@(triton_poi_fused__native_batch_norm_legit_no_training_relu_10)
        /*0020*/ 	.word	0x00000000


	//----- nvinfo : EIATTR_MIN_STACK_SIZE
	.align		4
.L_7:
        /*0024*/ 	.byte	0x04, 0x12
        /*0026*/ 	.short	(.L_9 - .L_8)
	.align		4
.L_8:
        /*0028*/ 	.word	index@(triton_poi_fused__native_batch_norm_legit_no_training_relu_10)
        /*002c*/ 	.word	0x00000000
.L_9:


//--------------------- .nv.info.triton_poi_fused__native_batch_norm_legit_no_training_relu_10 --------------------------
	.section	.nv.info.triton_poi_fused__native_batch_norm_legit_no_training_relu_10,"",@"SHT_CUDA_INFO"
	.sectionflags	@""
	.align	4


	//----- nvinfo : EIATTR_CUDA_API_VERSION
	.align		4
        /*0000*/ 	.byte	0x04, 0x37
        /*0002*/ 	.short	(.L_11 - .L_10)
.L_10:
        /*0004*/ 	.word	0x0000007c


	//----- nvinfo : EIATTR_KPARAM_INFO
	.align		4
.L_11:
        /*0008*/ 	.byte	0x04, 0x17
        /*000a*/ 	.short	(.L_13 - .L_12)
.L_12:
        /*000c*/ 	.word	0x00000000
        /*0010*/ 	.short	0x0006
        /*0012*/ 	.short	0x0030
        /*0014*/ 	.byte	0x00, 0xf0, 0x11, 0x00


	//----- nvinfo : EIATTR_KPARAM_INFO
	.align		4
.L_13:
        /*0018*/ 	.byte	0x04, 0x17
        /*001a*/ 	.short	(.L_15 - .L_14)
.L_14:
        /*001c*/ 	.word	0x00000000
        /*0020*/ 	.short	0x0005
        /*0022*/ 	.short	0x0028
        /*0024*/ 	.byte	0x00, 0xf4, 0x21, 0x00


	//----- nvinfo : EIATTR_KPARAM_INFO
	.align		4
.L_15:
        /*0028*/ 	.byte	0x04, 0x17
        /*002a*/ 	.short	(.L_17 - .L_16)
.L_16:
        /*002c*/ 	.word	0x00000000
        /*0030*/ 	.short	0x0004
        /*0032*/ 	.short	0x0020
        /*0034*/ 	.byte	0x00, 0xf4, 0x21, 0x00


	//----- nvinfo : EIATTR_KPARAM_INFO
	.align		4
.L_17:
        /*0038*/ 	.byte	0x04, 0x17
        /*003a*/ 	.short	(.L_19 - .L_18)
.L_18:
        /*003c*/ 	.word	0x00000000
        /*0040*/ 	.short	0x0003
        /*0042*/ 	.short	0x0018
        /*0044*/ 	.byte	0x00, 0xf4, 0x21, 0x00


	//----- nvinfo : EIATTR_KPARAM_INFO
	.align		4
.L_19:
        /*0048*/ 	.byte	0x04, 0x17
        /*004a*/ 	.short	(.L_21 - .L_20)
.L_20:
        /*004c*/ 	.word	0x00000000
        /*0050*/ 	.short	0x0002
        /*0052*/ 	.short	0x0010
        /*0054*/ 	.byte	0x00, 0xf4, 0x21, 0x00


	//----- nvinfo : EIATTR_KPARAM_INFO
	.align		4
.L_21:
        /*0058*/ 	.byte	0x04, 0x17
        /*005a*/ 	.short	(.L_23 - .L_22)
.L_22:
        /*005c*/ 	.word	0x00000000
        /*0060*/ 	.short	0x0001
        /*0062*/ 	.short	0x0008
        /*0064*/ 	.byte	0x00, 0xf4, 0x21, 0x00


	//----- nvinfo : EIATTR_KPARAM_INFO
	.align		4
.L_23:
        /*0068*/ 	.byte	0x04, 0x17
        /*006a*/ 	.short	(.L_25 - .L_24)
.L_24:
        /*006c*/ 	.word	0x00000000
        /*0070*/ 	.short	0x0000
        /*0072*/ 	.short	0x0000
        /*0074*/ 	.byte	0x00, 0xf4, 0x21, 0x00


	//----- nvinfo : EIATTR_SPARSE_MMA_MASK
	.align		4
.L_25:
        /*0078*/ 	.byte	0x03, 0x50
        /*007a*/ 	.short	0x0000


	//----- nvinfo : EIATTR_MAXREG_COUNT
	.align		4
        /*007c*/ 	.byte	0x03, 0x1b
        /*007e*/ 	.short	0x00ff


	//----- nvinfo : EIATTR_EXIT_INSTR_OFFSETS
	.align		4
        /*0080*/ 	.byte	0x04, 0x1c
        /*0082*/ 	.short	(.L_27 - .L_26)


	//   ....[0]....
.L_26:
        /*0084*/ 	.word	0x000003c0


	//----- nvinfo : EIATTR_REQNTID
	.align		4
.L_27:
        /*0088*/ 	.byte	0x04, 0x10
        /*008a*/ 	.short	(.L_29 - .L_28)
.L_28:
        /*008c*/ 	.word	0x00000100
        /*0090*/ 	.word	0x00000001
        /*0094*/ 	.word	0x00000001


	//----- nvinfo : EIATTR_CBANK_PARAM_SIZE
	.align		4
.L_29:
        /*0098*/ 	.byte	0x03, 0x19
        /*009a*/ 	.short	0x0034


	//----- nvinfo : EIATTR_PARAM_CBANK
	.align		4
        /*009c*/ 	.byte	0x04, 0x0a
        /*009e*/ 	.short	(.L_31 - .L_30)
	.align		4
.L_30:
        /*00a0*/ 	.word	index@(.nv.constant0.triton_poi_fused__native_batch_norm_legit_no_training_relu_10)
        /*00a4*/ 	.short	0x0210
        /*00a6*/ 	.short	0x0034


	//----- nvinfo : EIATTR_SW_WAR
	.align		4
.L_31:
        /*00a8*/ 	.byte	0x04, 0x36
        /*00aa*/ 	.short	(.L_33 - .L_32)
.L_32:
        /*00ac*/ 	.word	0x00000008
.L_33:


//--------------------- .nv.callgraph             --------------------------
	.section	.nv.callgraph,"",@"SHT_CUDA_CALLGRAPH"
	.align	4
	.sectionentsize	8
	.align		4
        /*0000*/ 	.word	0x00000000
	.align		4
        /*0004*/ 	.word	0xffffffff
	.align		4
        /*0008*/ 	.word	0x00000000
	.align		4
        /*000c*/ 	.word	0xfffffffe
	.align		4
        /*0010*/ 	.word	0x00000000
	.align		4
        /*0014*/ 	.word	0xfffffffd
	.align		4
        /*0018*/ 	.word	0x00000000
	.align		4
        /*001c*/ 	.word	0xfffffffc


//--------------------- .nv.constant4             --------------------------
	.section	.nv.constant4,"a",@progbits
	.align	8
	.align		8
.nv.constant4:
        /*0000*/ 	.dword	_$_str
	.align		8
        /*0008*/ 	.dword	_$_str_$_2


//--------------------- .text.triton_poi_fused__native_batch_norm_legit_no_training_relu_10 --------------------------
	.section	.text.triton_poi_fused__native_batch_norm_legit_no_training_relu_10,"ax",@progbits
	.align	128
        .global         triton_poi_fused__native_batch_norm_legit_no_training_relu_10
        .type           triton_poi_fused__native_batch_norm_legit_no_training_relu_10,@function
        .size           triton_poi_fused__native_batch_norm_legit_no_training_relu_10,(.L_x_1 - triton_poi_fused__native_batch_norm_legit_no_training_relu_10)
        .other          triton_poi_fused__native_batch_norm_legit_no_training_relu_10,@"STO_CUDA_ENTRY STV_DEFAULT"
triton_poi_fused__native_batch_norm_legit_no_training_relu_10:
.text.triton_poi_fused__native_batch_norm_legit_no_training_relu_10:
[----:B------:R-:W-:Y:S01]  /*0000*/  LDC R1, c[0x0][0x28] ;  /* 0x00000a00ff017b82 */ /* 0x000fe20000000800 */
[----:B------:R-:W1:Y:S07]  /*0010*/  S2R R0, SR_TID.X ;  /* 0x0000000000007919 */ /* 0x000e6e0000002100 */
[----:B------:R-:W2:Y:S01]  /*0020*/  LDC.64 R2, c[0x0][0x220] ;  /* 0x00008800ff027b82 */ /* 0x000ea20000000a00 */
[----:B------:R-:W-:Y:S01]  /*0030*/  ULDC.64 UR4, c[0x0][0x208] ;  /* 0x0000820000047ab9 */ /* 0x000fe20000000a00 */
[----:B------:R-:W3:Y:S06]  /*0040*/  S2R R5, SR_CTAID.X ;  /* 0x0000000000057919 */ /* 0x000eec0000002500 */
[----:B------:R-:W4:Y:S08]  /*0050*/  LDC.64 R6, c[0x0][0x218] ;  /* 0x00008600ff067b82 */ /* 0x000f300000000a00 */
[----:B------:R-:W5:Y:S08]  /*0060*/  LDC.64 R8, c[0x0][0x228] ;  /* 0x00008a00ff087b82 */ /* 0x000f700000000a00 */
[----:B------:R-:W5:Y:S01]  /*0070*/  LDC.64 R10, c[0x0][0x230] ;  /* 0x00008c00ff0a7b82 */ /* 0x000f620000000a00 */
[----:B-1----:R-:W-:-:S04]  /*0080*/  SHF.L.U32 R0, R0, 0x1, RZ ;  /* 0x0000000100007819 */ /* 0x002fc800000006ff */
[----:B------:R-:W-:-:S04]  /*0090*/  LOP3.LUT R0, R0, 0x1fe, RZ, 0xc0, !PT ;  /* 0x000001fe00007812 */ /* 0x000fc800078ec0ff */
[----:B---3--:R-:W-:-:S05]  /*00a0*/  LEA R0, R5, R0, 0x9 ;  /* 0x0000000005007211 */ /* 0x008fca00078e48ff */
[----:B------:R-:W-:-:S05]  /*00b0*/  IMAD.HI R4, R0, 0x38e38e39, RZ ;  /* 0x38e38e3900047827 */ /* 0x000fca00078e02ff */
[----:B------:R-:W-:-:S04]  /*00c0*/  SHF.R.U32.HI R5, RZ, 0x1f, R4 ;  /* 0x0000001fff057819 */ /* 0x000fc80000011604 */
[----:B------:R-:W-:-:S05]  /*00d0*/  LEA.HI.SX32 R5, R4, R5, 0x1b ;  /* 0x0000000504057211 */ /* 0x000fca00078fdaff */
[----:B------:R-:W-:Y:S02]  /*00e0*/  IMAD R13, R5, -0x90, R0 ;  /* 0xffffff70050d7824 */ /* 0x000fe400078e0200 */
[----:B------:R-:W1:Y:S02]  /*00f0*/  LDC.64 R4, c[0x0][0x210] ;  /* 0x00008400ff047b82 */ /* 0x000e640000000a00 */
[----:B--2---:R-:W-:-:S06]  /*0100*/  IMAD.WIDE R2, R13, 0x4, R2 ;  /* 0x000000040d027825 */ /* 0x004fcc00078e0202 */
[----:B------:R-:W2:Y:S01]  /*0110*/  LDG.E.EL.64 R2, desc[UR4][R2.64] ;  /* 0x0000000402027981 */ /* 0x000ea2000c2e1b00 */
[----:B----4-:R-:W-:-:S04]  /*0120*/  IMAD.WIDE R6, R13, 0x4, R6 ;  /* 0x000000040d067825 */ /* 0x010fc800078e0206 */
[C---:B-----5:R-:W-:Y:S02]  /*0130*/  IMAD.WIDE R8, R13.reuse, 0x4, R8 ;  /* 0x000000040d087825 */ /* 0x060fe400078e0208 */
[----:B------:R-:W3:Y:S02]  /*0140*/  LDG.E.EL.64 R6, desc[UR4][R6.64] ;  /* 0x0000000406067981 */ /* 0x000ee4000c2e1b00 */
[----:B0-----:R-:W-:Y:S02]  /*0150*/  IMAD.WIDE R10, R13, 0x4, R10 ;  /* 0x000000040d0a7825 */ /* 0x001fe400078e020a */
[----:B------:R-:W4:Y:S04]  /*0160*/  LDG.E.EL.64 R8, desc[UR4][R8.64] ;  /* 0x0000000408087981 */ /* 0x000f28000c2e1b00 */
[----:B------:R-:W4:Y:S01]  /*0170*/  LDG.E.EL.64 R10, desc[UR4][R10.64] ;  /* 0x000000040a0a7981 */ /* 0x000f22000c2e1b00 */
[----:B-1----:R-:W-:-:S06]  /*0180*/  IMAD.WIDE R4, R0, 0x4, R4 ;  /* 0x0000000400047825 */ /* 0x002fcc00078e0204 */
[----:B------:R-:W3:Y:S01]  /*0190*/  LDG.E.64 R4, desc[UR4][R4.64] ;  /* 0x0000000404047981 */ /* 0x000ee2000c1e1b00 */
[----:B------:R-:W-:Y:S01]  /*01a0*/  HFMA2.MMA R14, -RZ, RZ, 1.625, 0 ;  /* 0x3e800000ff0e7435 */ /* 0x000fe200000001ff */
[----:B--2---:R-:W-:Y:S01]  /*01b0*/  FADD R2, R2, 9.9999997473787516356e-06 ;  /* 0x3727c5ac02027421 */ /* 0x004fe20000000000 */
[----:B------:R-:W-:-:S03]  /*01c0*/  FADD R3, R3, 9.9999997473787516356e-06 ;  /* 0x3727c5ac03037421 */ /* 0x000fc60000000000 */
[----:B------:R-:W0:Y:S08]  /*01d0*/  MUFU.SQRT R12, R2 ;  /* 0x00000002000c7308 */ /* 0x000e300000002000 */
[----:B------:R1:W2:Y:S01]  /*01e0*/  MUFU.SQRT R13, R3 ;  /* 0x00000003000d7308 */ /* 0x0002a20000002000 */
[C---:B0-----:R-:W-:Y:S02]  /*01f0*/  FSETP.GT.AND P0, PT, R12.reuse, 8.50705917302346158658e+37, PT ;  /* 0x7e8000000c00780b */ /* 0x041fe40003f04000 */
[----:B------:R-:W-:Y:S01]  /*0200*/  FSETP.GEU.AND P2, PT, R12, 1.175494350822287508e-38, PT ;  /* 0x008000000c00780b */ /* 0x000fe20003f4e000 */
[----:B-1----:R-:W0:Y:S01]  /*0210*/  LDC.64 R2, c[0x0][0x238] ;  /* 0x00008e00ff027b82 */ /* 0x002e220000000a00 */
[----:B--2---:R-:W-:-:S02]  /*0220*/  FSETP.GT.AND P1, PT, R13, 8.50705917302346158658e+37, PT ;  /* 0x7e8000000d00780b */ /* 0x004fc40003f24000 */
[----:B------:R-:W-:-:S07]  /*0230*/  FSETP.GEU.AND P3, PT, R13, 1.175494350822287508e-38, PT ;  /* 0x008000000d00780b */ /* 0x000fce0003f6e000 */
[----:B------:R-:W-:-:S04]  /*0240*/  @P0 FMUL R12, R12, 0.25 ;  /* 0x3e8000000c0c0820 */ /* 0x000fc80000400000 */
[----:B------:R-:W-:Y:S01]  /*0250*/  @!P2 FMUL R12, R12, 16777216 ;  /* 0x4b8000000c0ca820 */ /* 0x000fe20000400000 */
[----:B------:R-:W-:-:S04]  /*0260*/  @P1 FMUL R13, R13, 0.25 ;  /* 0x3e8000000d0d1820 */ /* 0x000fc80000400000 */
[----:B------:R-:W-:Y:S01]  /*0270*/  @!P3 FMUL R13, R13, 16777216 ;  /* 0x4b8000000d0db820 */ /* 0x000fe20000400000 */
[----:B------:R-:W1:Y:S01]  /*0280*/  MUFU.RCP R12, R12 ;  /* 0x0000000c000c7308 */ /* 0x000e620000001000 */
[----:B------:R-:W-:-:S07]  /*0290*/  FSEL R15, R14, 1, P0 ;  /* 0x3f8000000e0f7808 */ /* 0x000fce0000000000 */
[----:B------:R-:W2:Y:S01]  /*02a0*/  MUFU.RCP R13, R13 ;  /* 0x0000000d000d7308 */ /* 0x000ea20000001000 */
[----:B------:R-:W-:Y:S01]  /*02b0*/  FSEL R14, R14, 1, P1 ;  /* 0x3f8000000e0e7808 */ /* 0x000fe20000800000 */
[----:B------:R-:W-:-:S04]  /*02c0*/  @!P2 FMUL R15, R15, 16777216 ;  /* 0x4b8000000f0fa820 */ /* 0x000fc80000400000 */
[----:B------:R-:W-:Y:S01]  /*02d0*/  @!P3 FMUL R14, R14, 16777216 ;  /* 0x4b8000000e0eb820 */ /* 0x000fe20000400000 */
[----:B---3--:R-:W-:Y:S01]  /*02e0*/  FADD R5, R5, -R7 ;  /* 0x8000000705057221 */ /* 0x008fe20000000000 */
[----:B------:R-:W-:Y:S01]  /*02f0*/  FADD R4, R4, -R6 ;  /* 0x8000000604047221 */ /* 0x000fe20000000000 */
[----:B-1----:R-:W-:Y:S01]  /*0300*/  FMUL R15, R12, R15 ;  /* 0x0000000f0c0f7220 */ /* 0x002fe20000400000 */
[----:B--2---:R-:W-:-:S03]  /*0310*/  FMUL R14, R13, R14 ;  /* 0x0000000e0d0e7220 */ /* 0x004fc60000400000 */
[----:B------:R-:W-:Y:S01]  /*0320*/  FMUL R15, R4, R15 ;  /* 0x0000000f040f7220 */ /* 0x000fe20000400000 */
[----:B------:R-:W-:-:S03]  /*0330*/  FMUL R14, R5, R14 ;  /* 0x0000000e050e7220 */ /* 0x000fc60000400000 */
[----:B----4-:R-:W-:Y:S01]  /*0340*/  FFMA R8, R8, R15, R10 ;  /* 0x0000000f08087223 */ /* 0x010fe2000000000a */
[----:B------:R-:W-:-:S04]  /*0350*/  FFMA R9, R9, R14, R11 ;  /* 0x0000000e09097223 */ /* 0x000fc8000000000b */
[----:B------:R-:W-:Y:S02]  /*0360*/  FSETP.GEU.AND P0, PT, R8, RZ, PT ;  /* 0x000000ff0800720b */ /* 0x000fe40003f0e000 */
[C---:B------:R-:W-:Y:S01]  /*0370*/  FSETP.GEU.AND P1, PT, R9.reuse, RZ, PT ;  /* 0x000000ff0900720b */ /* 0x040fe20003f2e000 */
[----:B0-----:R-:W-:Y:S01]  /*0380*/  IMAD.WIDE R2, R0, 0x4, R2 ;  /* 0x0000000400027825 */ /* 0x001fe200078e0202 */
[----:B------:R-:W-:Y:S02]  /*0390*/  FSEL R8, R8, RZ, P0 ;  /* 0x000000ff08087208 */ /* 0x000fe40000000000 */
[----:B------:R-:W-:-:S05]  /*03a0*/  FSEL R9, R9, RZ, P1 ;  /* 0x000000ff09097208 */ /* 0x000fca0000800000 */
[----:B------:R-:W-:Y:S01]  /*03b0*/  STG.E.64 desc[UR4][R2.64], R8 ;  /* 0x0000000802007986 */ /* 0x000fe2000c101b04 */
[----:B------:R-:W-:Y:S05]  /*03c0*/  EXIT ;  /* 0x000000000000794d */ /* 0x000fea0003800000 */
.L_x_0:
[----:B------:R-:W-:-:S00]  /*03d0*/  BRA `(.L_x_0) ;  /* 0xfffffffc00fc7947 */ /* 0x000fc0000383ffff */
[----:B------:R-:W-:-:S00]  /*03e0*/  NOP ;  /* 0x0000000000007918 */ /* 0x000fc00000000000 */
        /* <DEDUP_REMOVED lines=9> */
.L_x_1:


//--------------------- .nv.global.init           --------------------------
	.section	.nv.global.init,"aw",@progbits
.nv.global.init:
	.type		_$_str,@object
	.size		_$_str,(_$_str_$_2 - _$_str)
_$_str:
        /*0000*/ 	.byte	0x5f, 0x5f, 0x43, 0x55, 0x44, 0x41, 0x5f, 0x46, 0x54, 0x5a, 0x00
	.type		_$_str_$_2,@object
	.size		_$_str_$_2,(.L_1 - _$_str_$_2)
_$_str_$_2:
        /*000b*/ 	.byte	0x5f, 0x5f, 0x43, 0x55, 0x44, 0x41, 0x5f, 0x50, 0x52, 0x45, 0x43, 0x5f, 0x53, 0x51, 0x52, 0x54
        /*001b*/ 	.byte	0x00
.L_1:


//--------------------- .nv.constant0.triton_poi_fused__native_batch_norm_legit_no_training_relu_10 --------------------------
	.section	.nv.constant0.triton_poi_fused__native_batch_norm_legit_no_training_relu_10,"a",@progbits
	.sectionflags	@""
	.align	4
.nv.constant0.triton_poi_fused__native_batch_norm_legit_no_training_relu_10:
	.zero		580
